//
// Generated by NVIDIA NVVM Compiler
//
// Compiler Build ID: CL-36424714
// Cuda compilation tools, release 13.0, V13.0.88
// Based on NVVM 20.0.0
//

.version 9.0
.target sm_100
.address_size 64

	// .globl	_Z9calculatePfPKfS1_S1_iii
.extern .shared .align 16 .b8 partial_mult[];

.visible .entry _Z9calculatePfPKfS1_S1_iii(
	.param .u64 .ptr .align 1 _Z9calculatePfPKfS1_S1_iii_param_0,
	.param .u64 .ptr .align 1 _Z9calculatePfPKfS1_S1_iii_param_1,
	.param .u64 .ptr .align 1 _Z9calculatePfPKfS1_S1_iii_param_2,
	.param .u64 .ptr .align 1 _Z9calculatePfPKfS1_S1_iii_param_3,
	.param .u32 _Z9calculatePfPKfS1_S1_iii_param_4,
	.param .u32 _Z9calculatePfPKfS1_S1_iii_param_5,
	.param .u32 _Z9calculatePfPKfS1_S1_iii_param_6
)
{
	.reg .pred 	%p<13>;
	.reg .b32 	%r<54>;
	.reg .b32 	%f<118>;
	.reg .b64 	%rd<37>;

	ld.param.u64 	%rd10, [_Z9calculatePfPKfS1_S1_iii_param_0];
	ld.param.u64 	%rd12, [_Z9calculatePfPKfS1_S1_iii_param_1];
	ld.param.u64 	%rd13, [_Z9calculatePfPKfS1_S1_iii_param_2];
	ld.param.u64 	%rd11, [_Z9calculatePfPKfS1_S1_iii_param_3];
	ld.param.u32 	%r33, [_Z9calculatePfPKfS1_S1_iii_param_4];
	ld.param.u32 	%r32, [_Z9calculatePfPKfS1_S1_iii_param_6];
	cvta.to.global.u64 	%rd1, %rd13;
	cvta.to.global.u64 	%rd2, %rd12;
	mov.u32 	%r1, %ctaid.x;
	mov.u32 	%r2, %tid.x;
	mul.lo.s32 	%r3, %r33, %r1;
	mul.lo.s32 	%r48, %r32, %r2;
	setp.lt.s32 	%p1, %r32, 1;
	mov.f32 	%f117, 0f00000000;
	@%p1 bra 	$L__BB0_13;
	add.s32 	%r34, %r48, 1;
	add.s32 	%r35, %r48, %r32;
	max.s32 	%r36, %r35, %r34;
	sub.s32 	%r5, %r36, %r48;
	and.b32  	%r6, %r5, 15;
	sub.s32 	%r37, %r48, %r36;
	setp.gt.u32 	%p2, %r37, -16;
	mov.f32 	%f117, 0f00000000;
	@%p2 bra 	$L__BB0_4;
	and.b32  	%r38, %r5, -16;
	neg.s32 	%r46, %r38;
	add.s64 	%rd3, %rd2, 32;
	add.s32 	%r45, %r48, %r3;
	mul.wide.u32 	%rd14, %r48, 4;
	add.s64 	%rd15, %rd14, %rd1;
	add.s64 	%rd35, %rd15, 32;
	mov.f32 	%f117, 0f00000000;
$L__BB0_3:
	.pragma "nounroll";
	mul.wide.s32 	%rd16, %r45, 4;
	add.s64 	%rd17, %rd3, %rd16;
	ld.global.f32 	%f18, [%rd17+-32];
	ld.global.f32 	%f19, [%rd35+-32];
	fma.rn.f32 	%f20, %f18, %f19, %f117;
	ld.global.f32 	%f21, [%rd17+-28];
	ld.global.f32 	%f22, [%rd35+-28];
	fma.rn.f32 	%f23, %f21, %f22, %f20;
	ld.global.f32 	%f24, [%rd17+-24];
	ld.global.f32 	%f25, [%rd35+-24];
	fma.rn.f32 	%f26, %f24, %f25, %f23;
	ld.global.f32 	%f27, [%rd17+-20];
	ld.global.f32 	%f28, [%rd35+-20];
	fma.rn.f32 	%f29, %f27, %f28, %f26;
	ld.global.f32 	%f30, [%rd17+-16];
	ld.global.f32 	%f31, [%rd35+-16];
	fma.rn.f32 	%f32, %f30, %f31, %f29;
	ld.global.f32 	%f33, [%rd17+-12];
	ld.global.f32 	%f34, [%rd35+-12];
	fma.rn.f32 	%f35, %f33, %f34, %f32;
	ld.global.f32 	%f36, [%rd17+-8];
	ld.global.f32 	%f37, [%rd35+-8];
	fma.rn.f32 	%f38, %f36, %f37, %f35;
	ld.global.f32 	%f39, [%rd17+-4];
	ld.global.f32 	%f40, [%rd35+-4];
	fma.rn.f32 	%f41, %f39, %f40, %f38;
	ld.global.f32 	%f42, [%rd17];
	ld.global.f32 	%f43, [%rd35];
	fma.rn.f32 	%f44, %f42, %f43, %f41;
	ld.global.f32 	%f45, [%rd17+4];
	ld.global.f32 	%f46, [%rd35+4];
	fma.rn.f32 	%f47, %f45, %f46, %f44;
	ld.global.f32 	%f48, [%rd17+8];
	ld.global.f32 	%f49, [%rd35+8];
	fma.rn.f32 	%f50, %f48, %f49, %f47;
	ld.global.f32 	%f51, [%rd17+12];
	ld.global.f32 	%f52, [%rd35+12];
	fma.rn.f32 	%f53, %f51, %f52, %f50;
	ld.global.f32 	%f54, [%rd17+16];
	ld.global.f32 	%f55, [%rd35+16];
	fma.rn.f32 	%f56, %f54, %f55, %f53;
	ld.global.f32 	%f57, [%rd17+20];
	ld.global.f32 	%f58, [%rd35+20];
	fma.rn.f32 	%f59, %f57, %f58, %f56;
	ld.global.f32 	%f60, [%rd17+24];
	ld.global.f32 	%f61, [%rd35+24];
	fma.rn.f32 	%f62, %f60, %f61, %f59;
	ld.global.f32 	%f63, [%rd17+28];
	ld.global.f32 	%f64, [%rd35+28];
	fma.rn.f32 	%f117, %f63, %f64, %f62;
	add.s32 	%r48, %r48, 16;
	add.s32 	%r46, %r46, 16;
	add.s32 	%r45, %r45, 16;
	add.s64 	%rd35, %rd35, 64;
	setp.ne.s32 	%p3, %r46, 0;
	@%p3 bra 	$L__BB0_3;
$L__BB0_4:
	setp.eq.s32 	%p4, %r6, 0;
	@%p4 bra 	$L__BB0_13;
	and.b32  	%r16, %r5, 7;
	setp.lt.u32 	%p5, %r6, 8;
	@%p5 bra 	$L__BB0_7;
	add.s32 	%r39, %r48, %r3;
	mul.wide.s32 	%rd18, %r39, 4;
	add.s64 	%rd19, %rd2, %rd18;
	ld.global.f32 	%f66, [%rd19];
	mul.wide.u32 	%rd20, %r48, 4;
	add.s64 	%rd21, %rd1, %rd20;
	ld.global.f32 	%f67, [%rd21];
	fma.rn.f32 	%f68, %f66, %f67, %f117;
	ld.global.f32 	%f69, [%rd19+4];
	ld.global.f32 	%f70, [%rd21+4];
	fma.rn.f32 	%f71, %f69, %f70, %f68;
	ld.global.f32 	%f72, [%rd19+8];
	ld.global.f32 	%f73, [%rd21+8];
	fma.rn.f32 	%f74, %f72, %f73, %f71;
	ld.global.f32 	%f75, [%rd19+12];
	ld.global.f32 	%f76, [%rd21+12];
	fma.rn.f32 	%f77, %f75, %f76, %f74;
	ld.global.f32 	%f78, [%rd19+16];
	ld.global.f32 	%f79, [%rd21+16];
	fma.rn.f32 	%f80, %f78, %f79, %f77;
	ld.global.f32 	%f81, [%rd19+20];
	ld.global.f32 	%f82, [%rd21+20];
	fma.rn.f32 	%f83, %f81, %f82, %f80;
	ld.global.f32 	%f84, [%rd19+24];
	ld.global.f32 	%f85, [%rd21+24];
	fma.rn.f32 	%f86, %f84, %f85, %f83;
	ld.global.f32 	%f87, [%rd19+28];
	ld.global.f32 	%f88, [%rd21+28];
	fma.rn.f32 	%f117, %f87, %f88, %f86;
	add.s32 	%r48, %r48, 8;
$L__BB0_7:
	setp.eq.s32 	%p6, %r16, 0;
	@%p6 bra 	$L__BB0_13;
	and.b32  	%r19, %r5, 3;
	setp.lt.u32 	%p7, %r16, 4;
	@%p7 bra 	$L__BB0_10;
	add.s32 	%r40, %r48, %r3;
	mul.wide.s32 	%rd22, %r40, 4;
	add.s64 	%rd23, %rd2, %rd22;
	ld.global.f32 	%f90, [%rd23];
	mul.wide.u32 	%rd24, %r48, 4;
	add.s64 	%rd25, %rd1, %rd24;
	ld.global.f32 	%f91, [%rd25];
	fma.rn.f32 	%f92, %f90, %f91, %f117;
	ld.global.f32 	%f93, [%rd23+4];
	ld.global.f32 	%f94, [%rd25+4];
	fma.rn.f32 	%f95, %f93, %f94, %f92;
	ld.global.f32 	%f96, [%rd23+8];
	ld.global.f32 	%f97, [%rd25+8];
	fma.rn.f32 	%f98, %f96, %f97, %f95;
	ld.global.f32 	%f99, [%rd23+12];
	ld.global.f32 	%f100, [%rd25+12];
	fma.rn.f32 	%f117, %f99, %f100, %f98;
	add.s32 	%r48, %r48, 4;
$L__BB0_10:
	setp.eq.s32 	%p8, %r19, 0;
	@%p8 bra 	$L__BB0_13;
	mul.wide.u32 	%rd26, %r48, 4;
	add.s64 	%rd36, %rd1, %rd26;
	add.s32 	%r52, %r48, %r3;
	neg.s32 	%r51, %r19;
$L__BB0_12:
	.pragma "nounroll";
	mul.wide.s32 	%rd27, %r52, 4;
	add.s64 	%rd28, %rd2, %rd27;
	ld.global.f32 	%f101, [%rd28];
	ld.global.f32 	%f102, [%rd36];
	fma.rn.f32 	%f117, %f101, %f102, %f117;
	add.s64 	%rd36, %rd36, 4;
	add.s32 	%r52, %r52, 1;
	add.s32 	%r51, %r51, 1;
	setp.ne.s32 	%p9, %r51, 0;
	@%p9 bra 	$L__BB0_12;
$L__BB0_13:
	cvta.to.global.u64 	%rd29, %rd11;
	mul.wide.u32 	%rd30, %r1, 4;
	add.s64 	%rd31, %rd29, %rd30;
	ld.global.f32 	%f103, [%rd31];
	mul.f32 	%f104, %f117, %f103;
	shl.b32 	%r41, %r2, 2;
	mov.u32 	%r42, partial_mult;
	add.s32 	%r28, %r42, %r41;
	st.shared.f32 	[%r28], %f104;
	mov.u32 	%r53, %ntid.x;
	bar.sync 	0;
$L__BB0_14:
	setp.ge.u32 	%p10, %r2, %r53;
	@%p10 bra 	$L__BB0_16;
	shl.b32 	%r43, %r53, 2;
	add.s32 	%r44, %r28, %r43;
	ld.shared.f32 	%f105, [%r44];
	ld.shared.f32 	%f106, [%r28];
	add.f32 	%f107, %f105, %f106;
	st.shared.f32 	[%r28], %f107;
$L__BB0_16:
	bar.sync 	0;
	shr.u32 	%r31, %r53, 1;
	setp.gt.u32 	%p11, %r53, 1;
	mov.u32 	%r53, %r31;
	@%p11 bra 	$L__BB0_14;
	setp.ne.s32 	%p12, %r2, 0;
	@%p12 bra 	$L__BB0_19;
	ld.shared.f32 	%f108, [partial_mult];
	cvta.to.global.u64 	%rd32, %rd10;
	add.s64 	%rd34, %rd32, %rd30;
	st.global.f32 	[%rd34], %f108;
$L__BB0_19:
	ret;

}


// ===== COMPILED SASS (sm_100) =====

	.target	sm_100

	.elftype	@"ET_EXEC"


//--------------------- .note.nv.tkinfo           --------------------------
	.section	.note.nv.tkinfo,"",@"SHT_NOTE"
	.sectionflags	@"SHF_NOTE_NV_TKINFO"
	.tkinfo
        /*0018*/ 	.word	0x00000002
        /*0030*/ 	.string	""
        /*0030*/ 	.string	"ptxas"
        /*0030*/ 	.string	"Cuda compilation tools, release 13.0, V13.0.88"
        /*0030*/ 	.string	"Build cuda_13.0.r13.0/compiler.36424714_0"
        /*0030*/ 	.string	"-arch sm_100 -m 64 "



//--------------------- .note.nv.cuinfo           --------------------------
	.section	.note.nv.cuinfo,"",@"SHT_NOTE"
	.sectionflags	@"SHF_NOTE_NV_CUINFO"
        /*0018*/ 	.short	0x0002
        /*001a*/ 	.short	0x0064
        /*001c*/ 	.short	0x0082
	.zero		2


//--------------------- .nv.info                  --------------------------
	.section	.nv.info,"",@"SHT_CUDA_INFO"
	.align	4


	//----- nvinfo : EIATTR_REGCOUNT
	.align		4
        /*0000*/ 	.byte	0x04, 0x2f
        /*0002*/ 	.short	(.L_1 - .L_0)
	.align		4
.L_0:
        /*0004*/ 	.word	index@(_Z9calculatePfPKfS1_S1_iii)
        /*0008*/ 	.word	0x00000020


	//----- nvinfo : EIATTR_FRAME_SIZE
	.align		4
.L_1:
        /*000c*/ 	.byte	0x04, 0x11
        /*000e*/ 	.short	(.L_3 - .L_2)
	.align		4
.L_2:
        /*0010*/ 	.word	index@(_Z9calculatePfPKfS1_S1_iii)
        /*0014*/ 	.word	0x00000000


	//----- nvinfo : EIATTR_MIN_STACK_SIZE
	.align		4
.L_3:
        /*0018*/ 	.byte	0x04, 0x12
        /*001a*/ 	.short	(.L_5 - .L_4)
	.align		4
.L_4:
        /*001c*/ 	.word	index@(_Z9calculatePfPKfS1_S1_iii)
        /*0020*/ 	.word	0x00000000
.L_5:


//--------------------- .nv.compat                --------------------------
	.section	.nv.compat,"",@"SHT_CUDA_COMPAT_INFO"
	.align	4
        /*0000*/ 	.byte	0x02, 0x09, 0x00, 0x00, 0x02, 0x02, 0x01, 0x00, 0x02, 0x05, 0x05, 0x00, 0x03, 0x07, 0x01, 0x01
        /*0010*/ 	.byte	0x02, 0x03, 0x00, 0x00, 0x02, 0x06, 0x01, 0x00, 0x04, 0x0b, 0x08, 0x00, 0x09, 0x00, 0x00, 0x00
        /*0020*/ 	.byte	0x00, 0x00, 0x00, 0x00


//--------------------- .nv.info._Z9calculatePfPKfS1_S1_iii --------------------------
	.section	.nv.info._Z9calculatePfPKfS1_S1_iii,"",@"SHT_CUDA_INFO"
	.sectionflags	@""
	.align	4


	//----- nvinfo : EIATTR_CUDA_API_VERSION
	.align		4
        /*0000*/ 	.byte	0x04, 0x37
        /*0002*/ 	.short	(.L_7 - .L_6)
.L_6:
        /*0004*/ 	.word	0x00000082


	//----- nvinfo : EIATTR_KPARAM_INFO
	.align		4
.L_7:
        /*0008*/ 	.byte	0x04, 0x17
        /*000a*/ 	.short	(.L_9 - .L_8)
.L_8:
        /*000c*/ 	.word	0x00000000
        /*0010*/ 	.short	0x0006
        /*0012*/ 	.short	0x0028
        /*0014*/ 	.byte	0x00, 0xf0, 0x11, 0x00


	//----- nvinfo : EIATTR_KPARAM_INFO
	.align		4
.L_9:
        /*0018*/ 	.byte	0x04, 0x17
        /*001a*/ 	.short	(.L_11 - .L_10)
.L_10:
        /*001c*/ 	.word	0x00000000
        /*0020*/ 	.short	0x0005
        /*0022*/ 	.short	0x0024
        /*0024*/ 	.byte	0x00, 0xf0, 0x11, 0x00


	//----- nvinfo : EIATTR_KPARAM_INFO
	.align		4
.L_11:
        /*0028*/ 	.byte	0x04, 0x17
        /*002a*/ 	.short	(.L_13 - .L_12)
.L_12:
        /*002c*/ 	.word	0x00000000
        /*0030*/ 	.short	0x0004
        /*0032*/ 	.short	0x0020
        /*0034*/ 	.byte	0x00, 0xf0, 0x11, 0x00


	//----- nvinfo : EIATTR_KPARAM_INFO
	.align		4
.L_13:
        /*0038*/ 	.byte	0x04, 0x17
        /*003a*/ 	.short	(.L_15 - .L_14)
.L_14:
        /*003c*/ 	.word	0x00000000
        /*0040*/ 	.short	0x0003
        /*0042*/ 	.short	0x0018
        /*0044*/ 	.byte	0x00, 0xf5, 0x21, 0x00


	//----- nvinfo : EIATTR_KPARAM_INFO
	.align		4
.L_15:
        /*0048*/ 	.byte	0x04, 0x17
        /*004a*/ 	.short	(.L_17 - .L_16)
.L_16:
        /*004c*/ 	.word	0x00000000
        /*0050*/ 	.short	0x0002
        /*0052*/ 	.short	0x0010
        /*0054*/ 	.byte	0x00, 0xf5, 0x21, 0x00


	//----- nvinfo : EIATTR_KPARAM_INFO
	.align		4
.L_17:
        /*0058*/ 	.byte	0x04, 0x17
        /*005a*/ 	.short	(.L_19 - .L_18)
.L_18:
        /*005c*/ 	.word	0x00000000
        /*0060*/ 	.short	0x0001
        /*0062*/ 	.short	0x0008
        /*0064*/ 	.byte	0x00, 0xf5, 0x21, 0x00


	//----- nvinfo : EIATTR_KPARAM_INFO
	.align		4
.L_19:
        /*0068*/ 	.byte	0x04, 0x17
        /*006a*/ 	.short	(.L_21 - .L_20)
.L_20:
        /*006c*/ 	.word	0x00000000
        /*0070*/ 	.short	0x0000
        /*0072*/ 	.short	0x0000
        /*0074*/ 	.byte	0x00, 0xf5, 0x21, 0x00


	//----- nvinfo : EIATTR_SPARSE_MMA_MASK
	.align		4
.L_21:
        /*0078*/ 	.byte	0x03, 0x50
        /*007a*/ 	.short	0x0000


	//----- nvinfo : EIATTR_MAXREG_COUNT
	.align		4
        /*007c*/ 	.byte	0x03, 0x1b
        /*007e*/ 	.short	0x00ff


	//----- nvinfo : EIATTR_NUM_BARRIERS
	.align		4
        /*0080*/ 	.byte	0x02, 0x4c
        /*0082*/ 	.byte	0x01
	.zero		1


	//----- nvinfo : EIATTR_MERCURY_ISA_VERSION
	.align		4
        /*0084*/ 	.byte	0x03, 0x5f
        /*0086*/ 	.short	0x0101


	//----- nvinfo : EIATTR_VRC_CTA_INIT_COUNT
	.align		4
        /*0088*/ 	.byte	0x02, 0x4a
	.zero		1
	.zero		1


	//----- nvinfo : EIATTR_EXIT_INSTR_OFFSETS
	.align		4
        /*008c*/ 	.byte	0x04, 0x1c
        /*008e*/ 	.short	(.L_23 - .L_22)


	//   ....[0]....
.L_22:
        /*0090*/ 	.word	0x00000c60


	//   ....[1]....
        /*0094*/ 	.word	0x00000ce0


	//----- nvinfo : EIATTR_CRS_STACK_SIZE
	.align		4
.L_23:
        /*0098*/ 	.byte	0x04, 0x1e
        /*009a*/ 	.short	(.L_25 - .L_24)
.L_24:
        /*009c*/ 	.word	0x00000000


	//----- nvinfo : EIATTR_CBANK_PARAM_SIZE
	.align		4
.L_25:
        /*00a0*/ 	.byte	0x03, 0x19
        /*00a2*/ 	.short	0x002c


	//----- nvinfo : EIATTR_PARAM_CBANK
	.align		4
        /*00a4*/ 	.byte	0x04, 0x0a
        /*00a6*/ 	.short	(.L_27 - .L_26)
	.align		4
.L_26:
        /*00a8*/ 	.word	index@(.nv.constant0._Z9calculatePfPKfS1_S1_iii)
        /*00ac*/ 	.short	0x0380
        /*00ae*/ 	.short	0x002c


	//----- nvinfo : EIATTR_SW_WAR
	.align		4
.L_27:
        /*00b0*/ 	.byte	0x04, 0x36
        /*00b2*/ 	.short	(.L_29 - .L_28)
.L_28:
        /*00b4*/ 	.word	0x00000008
.L_29:


//--------------------- .nv.callgraph             --------------------------
	.section	.nv.callgraph,"",@"SHT_CUDA_CALLGRAPH"
	.align	4
	.sectionentsize	8
	.align		4
        /*0000*/ 	.word	0x00000000
	.align		4
        /*0004*/ 	.word	0xffffffff
	.align		4
        /*0008*/ 	.word	0x00000000
	.align		4
        /*000c*/ 	.word	0xfffffffe
	.align		4
        /*0010*/ 	.word	0x00000000
	.align		4
        /*0014*/ 	.word	0xfffffffd
	.align		4
        /*0018*/ 	.word	0x00000000
	.align		4
        /*001c*/ 	.word	0xfffffffc


//--------------------- .text._Z9calculatePfPKfS1_S1_iii --------------------------
	.section	.text._Z9calculatePfPKfS1_S1_iii,"ax",@progbits
	.align	128
        .global         _Z9calculatePfPKfS1_S1_iii
        .type           _Z9calculatePfPKfS1_S1_iii,@function
        .size           _Z9calculatePfPKfS1_S1_iii,(.L_x_12 - _Z9calculatePfPKfS1_S1_iii)
        .other          _Z9calculatePfPKfS1_S1_iii,@"STO_CUDA_ENTRY STV_DEFAULT"
_Z9calculatePfPKfS1_S1_iii:
.text._Z9calculatePfPKfS1_S1_iii:
[----:B------:R-:W-:Y:S01]  /*0000*/  LDC R1, c[0x0][0x37c] ;  /* 0x0000df00ff017b82 */ /* 0x000fe20000000800 */
[----:B------:R-:W0:Y:S01]  /*0010*/  LDCU UR4, c[0x0][0x3a8] ;  /* 0x00007500ff0477ac */ /* 0x000e220008000800 */
[----:B------:R-:W1:Y:S01]  /*0020*/  S2R R0, SR_CTAID.X ;  /* 0x0000000000007919 */ /* 0x000e620000002500 */
[----:B------:R-:W-:Y:S01]  /*0030*/  HFMA2 R13, -RZ, RZ, 0, 0 ;  /* 0x00000000ff0d7431 */ /* 0x000fe200000001ff */
[----:B------:R-:W2:Y:S01]  /*0040*/  LDCU.64 UR6, c[0x0][0x358] ;  /* 0x00006b00ff0677ac */ /* 0x000ea20008000a00 */
[----:B------:R-:W3:Y:S01]  /*0050*/  S2R R8, SR_TID.X ;  /* 0x0000000000087919 */ /* 0x000ee20000002100 */
[----:B0-----:R-:W-:-:S09]  /*0060*/  UISETP.GE.AND UP0, UPT, UR4, 0x1, UPT ;  /* 0x000000010400788c */ /* 0x001fd2000bf06270 */
[----:B--2---:R-:W-:Y:S05]  /*0070*/  BRA.U !UP0, `(.L_x_0) ;  /* 0x00000009089c7547 */ /* 0x004fea000b800000 */
[----:B---3--:R-:W-:Y:S01]  /*0080*/  IMAD R9, R8, UR4, RZ ;  /* 0x0000000408097c24 */ /* 0x008fe2000f8e02ff */
[----:B------:R-:W-:Y:S01]  /*0090*/  BSSY.RECONVERGENT B0, `(.L_x_1) ;  /* 0x000004e000007945 */ /* 0x000fe20003800200 */
[----:B------:R-:W-:-:S03]  /*00a0*/  MOV R13, RZ ;  /* 0x000000ff000d7202 */ /* 0x000fc60000000f00 */
[----:B------:R-:W-:-:S04]  /*00b0*/  IADD3 R2, PT, PT, R9, 0x1, RZ ;  /* 0x0000000109027810 */ /* 0x000fc80007ffe0ff */
[----:B------:R-:W-:-:S04]  /*00c0*/  VIADDMNMX R2, R9, UR4, R2, !PT ;  /* 0x0000000409027c46 */ /* 0x000fc8000f800102 */
[CC--:B------:R-:W-:Y:S02]  /*00d0*/  IADD3 R10, PT, PT, -R9.reuse, R2.reuse, RZ ;  /* 0x00000002090a7210 */ /* 0x0c0fe40007ffe1ff */
[----:B------:R-:W-:Y:S02]  /*00e0*/  IADD3 R2, PT, PT, R9, -R2, RZ ;  /* 0x8000000209027210 */ /* 0x000fe40007ffe0ff */
[----:B------:R-:W-:Y:S02]  /*00f0*/  LOP3.LUT R23, R10, 0xf, RZ, 0xc0, !PT ;  /* 0x0000000f0a177812 */ /* 0x000fe400078ec0ff */
[----:B------:R-:W-:Y:S02]  /*0100*/  ISETP.GT.U32.AND P1, PT, R2, -0x10, PT ;  /* 0xfffffff00200780c */ /* 0x000fe40003f24070 */
[----:B------:R-:W-:-:S11]  /*0110*/  ISETP.NE.AND P0, PT, R23, RZ, PT ;  /* 0x000000ff1700720c */ /* 0x000fd60003f05270 */
[----:B------:R-:W-:Y:S05]  /*0120*/  @P1 BRA `(.L_x_2) ;  /* 0x0000000400101947 */ /* 0x000fea0003800000 */
[----:B------:R-:W0:Y:S01]  /*0130*/  LDC.64 R2, c[0x0][0x390] ;  /* 0x0000e400ff027b82 */ /* 0x000e220000000a00 */
[----:B------:R-:W1:Y:S01]  /*0140*/  LDCU UR4, c[0x0][0x3a0] ;  /* 0x00007400ff0477ac */ /* 0x000e620008000800 */
[----:B------:R-:W-:Y:S02]  /*0150*/  LOP3.LUT R12, R10, 0xfffffff0, RZ, 0xc0, !PT ;  /* 0xfffffff00a0c7812 */ /* 0x000fe400078ec0ff */
[----:B------:R-:W-:Y:S02]  /*0160*/  MOV R13, RZ ;  /* 0x000000ff000d7202 */ /* 0x000fe40000000f00 */
[----:B------:R-:W-:Y:S02]  /*0170*/  IADD3 R12, PT, PT, -R12, RZ, RZ ;  /* 0x000000ff0c0c7210 */ /* 0x000fe40007ffe1ff */
[----:B------:R-:W2:Y:S01]  /*0180*/  LDC.64 R4, c[0x0][0x388] ;  /* 0x0000e200ff047b82 */ /* 0x000ea20000000a00 */
[----:B-1----:R-:W-:Y:S02]  /*0190*/  IMAD R11, R0, UR4, R9 ;  /* 0x00000004000b7c24 */ /* 0x002fe4000f8e0209 */
[----:B0-----:R-:W-:-:S03]  /*01a0*/  IMAD.WIDE.U32 R2, R9, 0x4, R2 ;  /* 0x0000000409027825 */ /* 0x001fc600078e0002 */
[----:B------:R-:W-:Y:S02]  /*01b0*/  IADD3 R2, P2, PT, R2, 0x20, RZ ;  /* 0x0000002002027810 */ /* 0x000fe40007f5e0ff */
[----:B--2---:R-:W-:Y:S02]  /*01c0*/  IADD3 R4, P1, PT, R4, 0x20, RZ ;  /* 0x0000002004047810 */ /* 0x004fe40007f3e0ff */
[----:B------:R-:W-:Y:S02]  /*01d0*/  IADD3.X R3, PT, PT, RZ, R3, RZ, P2, !PT ;  /* 0x00000003ff037210 */ /* 0x000fe400017fe4ff */
[----:B------:R-:W-:-:S09]  /*01e0*/  IADD3.X R5, PT, PT, RZ, R5, RZ, P1, !PT ;  /* 0x00000005ff057210 */ /* 0x000fd20000ffe4ff */
.L_x_3:
[----:B------:R-:W-:Y:S01]  /*01f0*/  IMAD.WIDE R6, R11, 0x4, R4 ;  /* 0x000000040b067825 */ /* 0x000fe200078e0204 */
[----:B------:R-:W2:Y:S04]  /*0200*/  LDG.E R17, desc[UR6][R2.64+-0x20] ;  /* 0xffffe00602117981 */ /* 0x000ea8000c1e1900 */
[----:B------:R-:W2:Y:S04]  /*0210*/  LDG.E R16, desc[UR6][R6.64+-0x20] ;  /* 0xffffe00606107981 */ /* 0x000ea8000c1e1900 */
[----:B------:R-:W3:Y:S04]  /*0220*/  LDG.E R18, desc[UR6][R2.64+-0x1c] ;  /* 0xffffe40602127981 */ /* 0x000ee8000c1e1900 */
[----:B------:R-:W3:Y:S04]  /*0230*/  LDG.E R27, desc[UR6][R6.64+-0x1c] ;  /* 0xffffe406061b7981 */ /* 0x000ee8000c1e1900 */
[----:B------:R-:W4:Y:S04]  /*0240*/  LDG.E R14, desc[UR6][R2.64+-0x18] ;  /* 0xffffe806020e7981 */ /* 0x000f28000c1e1900 */
[----:B------:R-:W4:Y:S04]  /*0250*/  LDG.E R15, desc[UR6][R6.64+-0x18] ;  /* 0xffffe806060f7981 */ /* 0x000f28000c1e1900 */
[----:B------:R-:W5:Y:S04]  /*0260*/  LDG.E R19, desc[UR6][R2.64+-0x14] ;  /* 0xffffec0602137981 */ /* 0x000f68000c1e1900 */
[----:B------:R-:W5:Y:S04]  /*0270*/  LDG.E R20, desc[UR6][R6.64+-0x14] ;  /* 0xffffec0606147981 */ /* 0x000f68000c1e1900 */
[----:B------:R-:W5:Y:S04]  /*0280*/  LDG.E R21, desc[UR6][R2.64+-0x10] ;  /* 0xfffff00602157981 */ /* 0x000f68000c1e1900 */
[----:B------:R-:W5:Y:S04]  /*0290*/  LDG.E R22, desc[UR6][R6.64+-0x10] ;  /* 0xfffff00606167981 */ /* 0x000f68000c1e1900 */
[----:B------:R-:W5:Y:S04]  /*02a0*/  LDG.E R24, desc[UR6][R2.64+-0xc] ;  /* 0xfffff40602187981 */ /* 0x000f68000c1e1900 */
[----:B------:R-:W5:Y:S04]  /*02b0*/  LDG.E R25, desc[UR6][R6.64+-0xc] ;  /* 0xfffff40606197981 */ /* 0x000f68000c1e1900 */
[----:B------:R-:W5:Y:S01]  /*02c0*/  LDG.E R26, desc[UR6][R2.64+0x1c] ;  /* 0x00001c06021a7981 */ /* 0x000f62000c1e1900 */
[----:B--2---:R-:W-:-:S03]  /*02d0*/  FFMA R16, R16, R17, R13 ;  /* 0x0000001110107223 */ /* 0x004fc6000000000d */
[----:B------:R-:W2:Y:S04]  /*02e0*/  LDG.E R17, desc[UR6][R2.64+-0x8] ;  /* 0xfffff80602117981 */ /* 0x000ea8000c1e1900 */
[----:B------:R-:W2:Y:S01]  /*02f0*/  LDG.E R13, desc[UR6][R2.64+-0x4] ;  /* 0xfffffc06020d7981 */ /* 0x000ea2000c1e1900 */
[----:B---3--:R-:W-:-:S03]  /*0300*/  FFMA R16, R27, R18, R16 ;  /* 0x000000121b107223 */ /* 0x008fc60000000010 */
[----:B------:R-:W2:Y:S01]  /*0310*/  LDG.E R18, desc[UR6][R6.64+-0x8] ;  /* 0xfffff80606127981 */ /* 0x000ea2000c1e1900 */
[----:B----4-:R-:W-:-:S03]  /*0320*/  FFMA R27, R15, R14, R16 ;  /* 0x0000000e0f1b7223 */ /* 0x010fc60000000010 */
[----:B------:R-:W3:Y:S04]  /*0330*/  LDG.E R14, desc[UR6][R6.64+-0x4] ;  /* 0xfffffc06060e7981 */ /* 0x000ee8000c1e1900 */
[----:B------:R-:W4:Y:S04]  /*0340*/  LDG.E R15, desc[UR6][R2.64] ;  /* 0x00000006020f7981 */ /* 0x000f28000c1e1900 */
[----:B------:R-:W4:Y:S01]  /*0350*/  LDG.E R16, desc[UR6][R6.64] ;  /* 0x0000000606107981 */ /* 0x000f22000c1e1900 */
[----:B-----5:R-:W-:-:S03]  /*0360*/  FFMA R19, R20, R19, R27 ;  /* 0x0000001314137223 */ /* 0x020fc6000000001b */
[----:B------:R-:W5:Y:S01]  /*0370*/  LDG.E R20, desc[UR6][R6.64+0x4] ;  /* 0x0000040606147981 */ /* 0x000f62000c1e1900 */
[----:B------:R-:W-:-:S03]  /*0380*/  FFMA R22, R22, R21, R19 ;  /* 0x0000001516167223 */ /* 0x000fc60000000013 */
[----:B------:R-:W5:Y:S04]  /*0390*/  LDG.E R19, desc[UR6][R2.64+0x4] ;  /* 0x0000040602137981 */ /* 0x000f68000c1e1900 */
[----:B------:R-:W5:Y:S01]  /*03a0*/  LDG.E R21, desc[UR6][R6.64+0x8] ;  /* 0x0000080606157981 */ /* 0x000f62000c1e1900 */
[----:B------:R-:W-:-:S03]  /*03b0*/  FFMA R25, R25, R24, R22 ;  /* 0x0000001819197223 */ /* 0x000fc60000000016 */
[----:B------:R-:W5:Y:S04]  /*03c0*/  LDG.E R22, desc[UR6][R2.64+0x8] ;  /* 0x0000080602167981 */ /* 0x000f68000c1e1900 */
[----:B------:R-:W5:Y:S04]  /*03d0*/  LDG.E R24, desc[UR6][R6.64+0x14] ;  /* 0x0000140606187981 */ /* 0x000f68000c1e1900 */
[----:B------:R-:W5:Y:S01]  /*03e0*/  LDG.E R27, desc[UR6][R6.64+0x1c] ;  /* 0x00001c06061b7981 */ /* 0x000f62000c1e1900 */
[----:B--2---:R-:W-:-:S03]  /*03f0*/  FFMA R25, R18, R17, R25 ;  /* 0x0000001112197223 */ /* 0x004fc60000000019 */
[----:B------:R-:W2:Y:S04]  /*0400*/  LDG.E R18, desc[UR6][R2.64+0xc] ;  /* 0x00000c0602127981 */ /* 0x000ea8000c1e1900 */
[----:B------:R-:W2:Y:S01]  /*0410*/  LDG.E R17, desc[UR6][R6.64+0xc] ;  /* 0x00000c0606117981 */ /* 0x000ea2000c1e1900 */
[----:B---3--:R-:W-:-:S03]  /*0420*/  FFMA R25, R14, R13, R25 ;  /* 0x0000000d0e197223 */ /* 0x008fc60000000019 */
[----:B------:R-:W3:Y:S04]  /*0430*/  LDG.E R13, desc[UR6][R2.64+0x10] ;  /* 0x00001006020d7981 */ /* 0x000ee8000c1e1900 */
[----:B------:R-:W3:Y:S01]  /*0440*/  LDG.E R14, desc[UR6][R6.64+0x10] ;  /* 0x00001006060e7981 */ /* 0x000ee2000c1e1900 */
[----:B----4-:R-:W-:-:S03]  /*0450*/  FFMA R29, R16, R15, R25 ;  /* 0x0000000f101d7223 */ /* 0x010fc60000000019 */
[----:B------:R-:W4:Y:S04]  /*0460*/  LDG.E R25, desc[UR6][R2.64+0x14] ;  /* 0x0000140602197981 */ /* 0x000f28000c1e1900 */
[----:B------:R0:W4:Y:S04]  /*0470*/  LDG.E R16, desc[UR6][R2.64+0x18] ;  /* 0x0000180602107981 */ /* 0x000128000c1e1900 */
[----:B------:R-:W4:Y:S01]  /*0480*/  LDG.E R15, desc[UR6][R6.64+0x18] ;  /* 0x00001806060f7981 */ /* 0x000f22000c1e1900 */
[----:B-----5:R-:W-:Y:S01]  /*0490*/  FFMA R20, R20, R19, R29 ;  /* 0x0000001314147223 */ /* 0x020fe2000000001d */
[----:B------:R-:W-:-:S03]  /*04a0*/  IADD3 R12, PT, PT, R12, 0x10, RZ ;  /* 0x000000100c0c7810 */ /* 0x000fc60007ffe0ff */
[----:B------:R-:W-:Y:S01]  /*04b0*/  FFMA R20, R21, R22, R20 ;  /* 0x0000001615147223 */ /* 0x000fe20000000014 */
[----:B------:R-:W-:Y:S02]  /*04c0*/  ISETP.NE.AND P1, PT, R12, RZ, PT ;  /* 0x000000ff0c00720c */ /* 0x000fe40003f25270 */
[----:B0-----:R-:W-:Y:S02]  /*04d0*/  IADD3 R2, P2, PT, R2, 0x40, RZ ;  /* 0x0000004002027810 */ /* 0x001fe40007f5e0ff */
[----:B------:R-:W-:Y:S02]  /*04e0*/  IADD3 R9, PT, PT, R9, 0x10, RZ ;  /* 0x0000001009097810 */ /* 0x000fe40007ffe0ff */
[----:B------:R-:W-:Y:S02]  /*04f0*/  IADD3.X R3, PT, PT, RZ, R3, RZ, P2, !PT ;  /* 0x00000003ff037210 */ /* 0x000fe400017fe4ff */
[----:B------:R-:W-:Y:S01]  /*0500*/  IADD3 R11, PT, PT, R11, 0x10, RZ ;  /* 0x000000100b0b7810 */ /* 0x000fe20007ffe0ff */
[----:B--2---:R-:W-:-:S04]  /*0510*/  FFMA R17, R17, R18, R20 ;  /* 0x0000001211117223 */ /* 0x004fc80000000014 */
[----:B---3--:R-:W-:-:S04]  /*0520*/  FFMA R13, R14, R13, R17 ;  /* 0x0000000d0e0d7223 */ /* 0x008fc80000000011 */
[----:B----4-:R-:W-:-:S04]  /*0530*/  FFMA R24, R24, R25, R13 ;  /* 0x0000001918187223 */ /* 0x010fc8000000000d */
[----:B------:R-:W-:-:S04]  /*0540*/  FFMA R16, R15, R16, R24 ;  /* 0x000000100f107223 */ /* 0x000fc80000000018 */
[----:B------:R-:W-:Y:S01]  /*0550*/  FFMA R13, R27, R26, R16 ;  /* 0x0000001a1b0d7223 */ /* 0x000fe20000000010 */
[----:B------:R-:W-:Y:S06]  /*0560*/  @P1 BRA `(.L_x_3) ;  /* 0xfffffffc00201947 */ /* 0x000fec000383ffff */
.L_x_2:
[----:B------:R-:W-:Y:S05]  /*0570*/  BSYNC.RECONVERGENT B0 ;  /* 0x0000000000007941 */ /* 0x000fea0003800200 */
.L_x_1:
[----:B------:R-:W-:Y:S04]  /*0580*/  BSSY.RECONVERGENT B0, `(.L_x_0) ;  /* 0x0000056000007945 */ /* 0x000fe80003800200 */
[----:B------:R-:W-:Y:S05]  /*0590*/  @!P0 BRA `(.L_x_4) ;  /* 0x0000000400508947 */ /* 0x000fea0003800000 */
[----:B------:R-:W-:Y:S01]  /*05a0*/  ISETP.GE.U32.AND P0, PT, R23, 0x8, PT ;  /* 0x000000081700780c */ /* 0x000fe20003f06070 */
[----:B------:R-:W-:Y:S01]  /*05b0*/  BSSY.RECONVERGENT B1, `(.L_x_5) ;  /* 0x0000023000017945 */ /* 0x000fe20003800200 */
[----:B------:R-:W-:-:S04]  /*05c0*/  LOP3.LUT R21, R10, 0x7, RZ, 0xc0, !PT ;  /* 0x000000070a157812 */ /* 0x000fc800078ec0ff */
[----:B------:R-:W-:-:S07]  /*05d0*/  ISETP.NE.AND P1, PT, R21, RZ, PT ;  /* 0x000000ff1500720c */ /* 0x000fce0003f25270 */
[----:B------:R-:W-:Y:S06]  /*05e0*/  @!P0 BRA `(.L_x_6) ;  /* 0x00000000007c8947 */ /* 0x000fec0003800000 */
[----:B------:R-:W0:Y:S01]  /*05f0*/  LDC.64 R2, c[0x0][0x390] ;  /* 0x0000e400ff027b82 */ /* 0x000e220000000a00 */
[----:B------:R-:W1:Y:S07]  /*0600*/  LDCU UR4, c[0x0][0x3a0] ;  /* 0x00007400ff0477ac */ /* 0x000e6e0008000800 */
[----:B------:R-:W2:Y:S01]  /*0610*/  LDC.64 R4, c[0x0][0x388] ;  /* 0x0000e200ff047b82 */ /* 0x000ea20000000a00 */
[----:B-1----:R-:W-:Y:S02]  /*0620*/  IMAD R7, R0, UR4, R9 ;  /* 0x0000000400077c24 */ /* 0x002fe4000f8e0209 */
[----:B0-----:R-:W-:-:S05]  /*0630*/  IMAD.WIDE.U32 R2, R9, 0x4, R2 ;  /* 0x0000000409027825 */ /* 0x001fca00078e0002 */
[----:B------:R-:W3:Y:S01]  /*0640*/  LDG.E R17, desc[UR6][R2.64] ;  /* 0x0000000602117981 */ /* 0x000ee2000c1e1900 */
[----:B--2---:R-:W-:-:S03]  /*0650*/  IMAD.WIDE R4, R7, 0x4, R4 ;  /* 0x0000000407047825 */ /* 0x004fc600078e0204 */
[----:B------:R-:W2:Y:S04]  /*0660*/  LDG.E R19, desc[UR6][R2.64+0x4] ;  /* 0x0000040602137981 */ /* 0x000ea8000c1e1900 */
[----:B------:R-:W3:Y:S04]  /*0670*/  LDG.E R18, desc[UR6][R4.64] ;  /* 0x0000000604127981 */ /* 0x000ee8000c1e1900 */
[----:B------:R-:W2:Y:S04]  /*0680*/  LDG.E R20, desc[UR6][R4.64+0x4] ;  /* 0x0000040604147981 */ /* 0x000ea8000c1e1900 */
        /* <DEDUP_REMOVED lines=11> */
[----:B------:R-:W5:Y:S01]  /*0740*/  LDG.E R26, desc[UR6][R2.64+0x1c] ;  /* 0x00001c06021a7981 */ /* 0x000f62000c1e1900 */
[----:B------:R-:W-:Y:S01]  /*0750*/  IADD3 R9, PT, PT, R9, 0x8, RZ ;  /* 0x0000000809097810 */ /* 0x000fe20007ffe0ff */
[----:B---3--:R-:W-:-:S04]  /*0760*/  FFMA R17, R18, R17, R13 ;  /* 0x0000001112117223 */ /* 0x008fc8000000000d */
[----:B--2---:R-:W-:-:S04]  /*0770*/  FFMA R17, R20, R19, R17 ;  /* 0x0000001314117223 */ /* 0x004fc80000000011 */
[----:B----4-:R-:W-:-:S04]  /*0780*/  FFMA R17, R22, R23, R17 ;  /* 0x0000001716117223 */ /* 0x010fc80000000011 */
[----:B-----5:R-:W-:-:S04]  /*0790*/  FFMA R24, R24, R25, R17 ;  /* 0x0000001918187223 */ /* 0x020fc80000000011 */
[----:B------:R-:W-:-:S04]  /*07a0*/  FFMA R16, R15, R16, R24 ;  /* 0x000000100f107223 */ /* 0x000fc80000000018 */
[----:B------:R-:W-:-:S04]  /*07b0*/  FFMA R11, R11, R12, R16 ;  /* 0x0000000c0b0b7223 */ /* 0x000fc80000000010 */
[----:B------:R-:W-:-:S04]  /*07c0*/  FFMA R7, R6, R7, R11 ;  /* 0x0000000706077223 */ /* 0x000fc8000000000b */
[----:B------:R-:W-:-:S07]  /*07d0*/  FFMA R13, R14, R26, R7 ;  /* 0x0000001a0e0d7223 */ /* 0x000fce0000000007 */
.L_x_6:
[----:B------:R-:W-:Y:S05]  /*07e0*/  BSYNC.RECONVERGENT B1 ;  /* 0x0000000000017941 */ /* 0x000fea0003800200 */
.L_x_5:
        /* <DEDUP_REMOVED lines=14> */
[----:B------:R-:W4:Y:S04]  /*08d0*/  LDG.E R7, desc[UR6][R2.64] ;  /* 0x0000000602077981 */ /* 0x000f28000c1e1900 */
[----:B------:R-:W4:Y:S04]  /*08e0*/  LDG.E R6, desc[UR6][R4.64] ;  /* 0x0000000604067981 */ /* 0x000f28000c1e1900 */
[----:B------:R-:W3:Y:S04]  /*08f0*/  LDG.E R11, desc[UR6][R4.64+0x4] ;  /* 0x00000406040b7981 */ /* 0x000ee8000c1e1900 */
[----:B------:R-:W2:Y:S04]  /*0900*/  LDG.E R15, desc[UR6][R4.64+0x8] ;  /* 0x00000806040f7981 */ /* 0x000ea8000c1e1900 */
[----:B------:R-:W5:Y:S04]  /*0910*/  LDG.E R17, desc[UR6][R4.64+0xc] ;  /* 0x00000c0604117981 */ /* 0x000f68000c1e1900 */
[----:B------:R-:W5:Y:S01]  /*0920*/  LDG.E R16, desc[UR6][R2.64+0xc] ;  /* 0x00000c0602107981 */ /* 0x000f62000c1e1900 */
[----:B------:R-:W-:Y:S01]  /*0930*/  IADD3 R9, PT, PT, R9, 0x4, RZ ;  /* 0x0000000409097810 */ /* 0x000fe20007ffe0ff */
[----:B----4-:R-:W-:-:S04]  /*0940*/  FFMA R6, R6, R7, R13 ;  /* 0x0000000706067223 */ /* 0x010fc8000000000d */
[----:B---3--:R-:W-:-:S04]  /*0950*/  FFMA R6, R11, R12, R6 ;  /* 0x0000000c0b067223 */ /* 0x008fc80000000006 */
[----:B--2---:R-:W-:-:S04]  /*0960*/  FFMA R6, R15, R14, R6 ;  /* 0x0000000e0f067223 */ /* 0x004fc80000000006 */
[----:B-----5:R-:W-:-:S07]  /*0970*/  FFMA R13, R17, R16, R6 ;  /* 0x00000010110d7223 */ /* 0x020fce0000000006 */
.L_x_8:
[----:B------:R-:W-:Y:S05]  /*0980*/  BSYNC.RECONVERGENT B1 ;  /* 0x0000000000017941 */ /* 0x000fea0003800200 */
.L_x_7:
[----:B------:R-:W-:Y:S05]  /*0990*/  @!P1 BRA `(.L_x_4) ;  /* 0x0000000000509947 */ /* 0x000fea0003800000 */
[----:B------:R-:W0:Y:S01]  /*09a0*/  LDC.64 R4, c[0x0][0x390] ;  /* 0x0000e400ff047b82 */ /* 0x000e220000000a00 */
[----:B------:R-:W1:Y:S01]  /*09b0*/  LDCU UR4, c[0x0][0x3a0] ;  /* 0x00007400ff0477ac */ /* 0x000e620008000800 */
[----:B------:R-:W-:-:S06]  /*09c0*/  IADD3 R10, PT, PT, -R10, RZ, RZ ;  /* 0x000000ff0a0a7210 */ /* 0x000fcc0007ffe1ff */
[----:B------:R-:W2:Y:S01]  /*09d0*/  LDC.64 R2, c[0x0][0x388] ;  /* 0x0000e200ff027b82 */ /* 0x000ea20000000a00 */
[----:B0-----:R-:W-:-:S04]  /*09e0*/  IMAD.WIDE.U32 R4, R9, 0x4, R4 ;  /* 0x0000000409047825 */ /* 0x001fc800078e0004 */
[----:B-1----:R-:W-:Y:S01]  /*09f0*/  IMAD R9, R0, UR4, R9 ;  /* 0x0000000400097c24 */ /* 0x002fe2000f8e0209 */
[----:B------:R-:W-:Y:S02]  /*0a00*/  MOV R11, R4 ;  /* 0x00000004000b7202 */ /* 0x000fe40000000f00 */
[----:B------:R-:W-:-:S07]  /*0a10*/  MOV R12, R5 ;  /* 0x00000005000c7202 */ /* 0x000fce0000000f00 */
.L_x_9:
[----:B--2---:R-:W-:Y:S01]  /*0a20*/  IMAD.WIDE R4, R9, 0x4, R2 ;  /* 0x0000000409047825 */ /* 0x004fe200078e0202 */
[----:B------:R-:W-:Y:S02]  /*0a30*/  MOV R6, R11 ;  /* 0x0000000b00067202 */ /* 0x000fe40000000f00 */
[----:B------:R-:W-:-:S03]  /*0a40*/  MOV R7, R12 ;  /* 0x0000000c00077202 */ /* 0x000fc60000000f00 */
[----:B------:R-:W2:Y:S04]  /*0a50*/  LDG.E R4, desc[UR6][R4.64] ;  /* 0x0000000604047981 */ /* 0x000ea8000c1e1900 */
[----:B------:R-:W2:Y:S01]  /*0a60*/  LDG.E R6, desc[UR6][R6.64] ;  /* 0x0000000606067981 */ /* 0x000ea2000c1e1900 */
[----:B------:R-:W-:Y:S02]  /*0a70*/  IADD3 R10, PT, PT, R10, 0x1, RZ ;  /* 0x000000010a0a7810 */ /* 0x000fe40007ffe0ff */
[----:B------:R-:W-:Y:S02]  /*0a80*/  IADD3 R11, P1, PT, R11, 0x4, RZ ;  /* 0x000000040b0b7810 */ /* 0x000fe40007f3e0ff */
[----:B------:R-:W-:Y:S02]  /*0a90*/  ISETP.NE.AND P0, PT, R10, RZ, PT ;  /* 0x000000ff0a00720c */ /* 0x000fe40003f05270 */
[----:B------:R-:W-:-:S02]  /*0aa0*/  IADD3 R9, PT, PT, R9, 0x1, RZ ;  /* 0x0000000109097810 */ /* 0x000fc40007ffe0ff */
[----:B------:R-:W-:Y:S01]  /*0ab0*/  IADD3.X R12, PT, PT, RZ, R12, RZ, P1, !PT ;  /* 0x0000000cff0c7210 */ /* 0x000fe20000ffe4ff */
[----:B--2---:R-:W-:-:S08]  /*0ac0*/  FFMA R13, R4, R6, R13 ;  /* 0x00000006040d7223 */ /* 0x004fd0000000000d */
[----:B------:R-:W-:Y:S05]  /*0ad0*/  @P0 BRA `(.L_x_9) ;  /* 0xfffffffc00d00947 */ /* 0x000fea000383ffff */
.L_x_4:
[----:B------:R-:W-:Y:S05]  /*0ae0*/  BSYNC.RECONVERGENT B0 ;  /* 0x0000000000007941 */ /* 0x000fea0003800200 */
.L_x_0:
[----:B------:R-:W1:Y:S02]  /*0af0*/  LDC.64 R2, c[0x0][0x398] ;  /* 0x0000e600ff027b82 */ /* 0x000e640000000a00 */
[----:B-1----:R-:W-:-:S06]  /*0b00*/  IMAD.WIDE.U32 R2, R0, 0x4, R2 ;  /* 0x0000000400027825 */ /* 0x002fcc00078e0002 */
[----:B------:R-:W2:Y:S01]  /*0b10*/  LDG.E R2, desc[UR6][R2.64] ;  /* 0x0000000602027981 */ /* 0x000ea2000c1e1900 */
[----:B------:R-:W0:Y:S01]  /*0b20*/  S2UR UR5, SR_CgaCtaId ;  /* 0x00000000000579c3 */ /* 0x000e220000008800 */
[----:B------:R-:W-:Y:S02]  /*0b30*/  UMOV UR4, 0x400 ;  /* 0x0000040000047882 */ /* 0x000fe40000000000 */
[----:B0-----:R-:W-:-:S06]  /*0b40*/  ULEA UR4, UR5, UR4, 0x18 ;  /* 0x0000000405047291 */ /* 0x001fcc000f8ec0ff */
[----:B---3--:R-:W-:-:S05]  /*0b50*/  LEA R4, R8, UR4, 0x2 ;  /* 0x0000000408047c11 */ /* 0x008fca000f8e10ff */
[----:B------:R-:W0:Y:S02]  /*0b60*/  LDCU UR4, c[0x0][0x360] ;  /* 0x00006c00ff0477ac */ /* 0x000e240008000800 */
[----:B0-----:R-:W-:Y:S01]  /*0b70*/  MOV R5, UR4 ;  /* 0x0000000400057c02 */ /* 0x001fe20008000f00 */
[----:B--2---:R-:W-:-:S05]  /*0b80*/  FMUL R13, R2, R13 ;  /* 0x0000000d020d7220 */ /* 0x004fca0000400000 */
[----:B------:R0:W-:Y:S01]  /*0b90*/  STS [R4], R13 ;  /* 0x0000000d04007388 */ /* 0x0001e20000000800 */
[----:B------:R-:W-:Y:S06]  /*0ba0*/  BAR.SYNC.DEFER_BLOCKING 0x0 ;  /* 0x0000000000007b1d */ /* 0x000fec0000010000 */
.L_x_10:
[----:B------:R-:W-:-:S13]  /*0bb0*/  ISETP.GE.U32.AND P0, PT, R8, R5, PT ;  /* 0x000000050800720c */ /* 0x000fda0003f06070 */
[----:B------:R-:W-:Y:S01]  /*0bc0*/  @!P0 LEA R2, R5, R4, 0x2 ;  /* 0x0000000405028211 */ /* 0x000fe200078e10ff */
[----:B------:R-:W-:Y:S05]  /*0bd0*/  @!P0 LDS R3, [R4] ;  /* 0x0000000004038984 */ /* 0x000fea0000000800 */
[----:B------:R-:W1:Y:S02]  /*0be0*/  @!P0 LDS R2, [R2] ;  /* 0x0000000002028984 */ /* 0x000e640000000800 */
[----:B-1----:R-:W-:-:S05]  /*0bf0*/  @!P0 FADD R3, R2, R3 ;  /* 0x0000000302038221 */ /* 0x002fca0000000000 */
[----:B------:R1:W-:Y:S01]  /*0c00*/  @!P0 STS [R4], R3 ;  /* 0x0000000304008388 */ /* 0x0003e20000000800 */
[----:B------:R-:W-:Y:S01]  /*0c10*/  BAR.SYNC.DEFER_BLOCKING 0x0 ;  /* 0x0000000000007b1d */ /* 0x000fe20000010000 */
[----:B------:R-:W-:Y:S02]  /*0c20*/  ISETP.GT.U32.AND P0, PT, R5, 0x1, PT ;  /* 0x000000010500780c */ /* 0x000fe40003f04070 */
[----:B------:R-:W-:-:S11]  /*0c30*/  SHF.R.U32.HI R5, RZ, 0x1, R5 ;  /* 0x00000001ff057819 */ /* 0x000fd60000011605 */
[----:B-1----:R-:W-:Y:S05]  /*0c40*/  @P0 BRA `(.L_x_10) ;  /* 0xfffffffc00d80947 */ /* 0x002fea000383ffff */
[----:B------:R-:W-:-:S13]  /*0c50*/  ISETP.NE.AND P0, PT, R8, RZ, PT ;  /* 0x000000ff0800720c */ /* 0x000fda0003f05270 */
[----:B------:R-:W-:Y:S05]  /*0c60*/  @P0 EXIT ;  /* 0x000000000000094d */ /* 0x000fea0003800000 */
[----:B------:R-:W1:Y:S01]  /*0c70*/  S2UR UR5, SR_CgaCtaId ;  /* 0x00000000000579c3 */ /* 0x000e620000008800 */
[----:B------:R-:W-:-:S07]  /*0c80*/  UMOV UR4, 0x400 ;  /* 0x0000040000047882 */ /* 0x000fce0000000000 */
[----:B------:R-:W2:Y:S01]  /*0c90*/  LDC.64 R2, c[0x0][0x380] ;  /* 0x0000e000ff027b82 */ /* 0x000ea20000000a00 */
[----:B-1----:R-:W-:Y:S01]  /*0ca0*/  ULEA UR4, UR5, UR4, 0x18 ;  /* 0x0000000405047291 */ /* 0x002fe2000f8ec0ff */
[----:B--2---:R-:W-:-:S08]  /*0cb0*/  IMAD.WIDE.U32 R2, R0, 0x4, R2 ;  /* 0x0000000400027825 */ /* 0x004fd000078e0002 */
[----:B------:R-:W1:Y:S04]  /*0cc0*/  LDS R5, [UR4] ;  /* 0x00000004ff057984 */ /* 0x000e680008000800 */
[----:B-1----:R-:W-:Y:S01]  /*0cd0*/  STG.E desc[UR6][R2.64], R5 ;  /* 0x0000000502007986 */ /* 0x002fe2000c101906 */
[----:B------:R-:W-:Y:S05]  /*0ce0*/  EXIT ;  /* 0x000000000000794d */ /* 0x000fea0003800000 */
.L_x_11:
[----:B------:R-:W-:-:S00]  /*0cf0*/  BRA `(.L_x_11) ;  /* 0xfffffffc00fc7947 */ /* 0x000fc0000383ffff */
[----:B------:R-:W-:-:S00]  /*0d00*/  NOP ;  /* 0x0000000000007918 */ /* 0x000fc00000000000 */
[----:B------:R-:W-:-:S00]  /*0d10*/  NOP ;  /* 0x0000000000007918 */ /* 0x000fc00000000000 */
[----:B------:R-:W-:-:S00]  /*0d20*/  NOP ;  /* 0x0000000000007918 */ /* 0x000fc00000000000 */
[----:B------:R-:W-:-:S00]  /*0d30*/  NOP ;  /* 0x0000000000007918 */ /* 0x000fc00000000000 */
[----:B------:R-:W-:-:S00]  /*0d40*/  NOP ;  /* 0x0000000000007918 */ /* 0x000fc00000000000 */
[----:B------:R-:W-:-:S00]  /*0d50*/  NOP ;  /* 0x0000000000007918 */ /* 0x000fc00000000000 */
[----:B------:R-:W-:-:S00]  /*0d60*/  NOP ;  /* 0x0000000000007918 */ /* 0x000fc00000000000 */
[----:B------:R-:W-:-:S00]  /*0d70*/  NOP ;  /* 0x0000000000007918 */ /* 0x000fc00000000000 */
.L_x_12:


//--------------------- .nv.shared._Z9calculatePfPKfS1_S1_iii --------------------------
	.section	.nv.shared._Z9calculatePfPKfS1_S1_iii,"aw",@nobits
	.sectionflags	@""
	.align	16
	.zero		1024


//--------------------- .nv.shared.reserved.0     --------------------------
	.section	.nv.shared.reserved.0,"aw",@nobits
	.weak		__nv_reservedSMEM_offset_0_alias
	.size		__nv_reservedSMEM_offset_0_alias, 0, 64
	.other		__nv_reservedSMEM_offset_0_alias,@"STO_CUDA_RESERVED_SHARED STV_DEFAULT"
__nv_reservedSMEM_offset_0_alias:
	.zero		0
	.zero		64


//--------------------- .nv.constant0._Z9calculatePfPKfS1_S1_iii --------------------------
	.section	.nv.constant0._Z9calculatePfPKfS1_S1_iii,"a",@progbits
	.sectionflags	@""
	.align	4
.nv.constant0._Z9calculatePfPKfS1_S1_iii:
	.zero		940


//--------------------- SYMBOLS --------------------------

	.type		.nv.reservedSmem.offset0,@object
	.size		.nv.reservedSmem.offset0,0x4
	.type		.nv.reservedSmem.cap,@object
	.size		.nv.reservedSmem.cap,0x4
